//
// Generated by NVIDIA NVVM Compiler
//
// Compiler Build ID: CL-36424714
// Cuda compilation tools, release 13.0, V13.0.88
// Based on NVVM 20.0.0
//

.version 9.0
.target sm_100
.address_size 64

	// .globl	_Z5FFTShPdS_i

.visible .entry _Z5FFTShPdS_i(
	.param .u64 .ptr .align 1 _Z5FFTShPdS_i_param_0,
	.param .u64 .ptr .align 1 _Z5FFTShPdS_i_param_1,
	.param .u32 _Z5FFTShPdS_i_param_2
)
{
	.reg .pred 	%p<6>;
	.reg .b32 	%r<24>;
	.reg .b64 	%rd<9>;
	.reg .b64 	%fd<2>;

	ld.param.u64 	%rd1, [_Z5FFTShPdS_i_param_0];
	ld.param.u64 	%rd2, [_Z5FFTShPdS_i_param_1];
	ld.param.u32 	%r5, [_Z5FFTShPdS_i_param_2];
	mov.u32 	%r6, %ntid.x;
	mov.u32 	%r7, %ctaid.x;
	mov.u32 	%r8, %tid.x;
	mad.lo.s32 	%r1, %r6, %r7, %r8;
	mov.u32 	%r9, %ntid.y;
	mov.u32 	%r10, %ctaid.y;
	mov.u32 	%r11, %tid.y;
	mad.lo.s32 	%r12, %r9, %r10, %r11;
	shl.b32 	%r3, %r5, 1;
	setp.ge.s32 	%p1, %r1, %r3;
	setp.ge.s32 	%p2, %r12, %r5;
	or.pred  	%p3, %p1, %p2;
	@%p3 bra 	$L__BB0_2;
	cvta.to.global.u64 	%rd3, %rd1;
	cvta.to.global.u64 	%rd4, %rd2;
	add.s32 	%r13, %r5, %r1;
	setp.lt.s32 	%p4, %r13, %r3;
	selp.b32 	%r14, 0, %r3, %p4;
	sub.s32 	%r15, %r13, %r14;
	shr.u32 	%r16, %r5, 1;
	add.s32 	%r17, %r16, %r12;
	setp.lt.u32 	%p5, %r17, %r5;
	selp.b32 	%r18, 0, %r5, %p5;
	sub.s32 	%r19, %r17, %r18;
	mul.lo.s32 	%r20, %r12, %r5;
	shl.b32 	%r21, %r20, 1;
	add.s32 	%r22, %r21, %r1;
	mul.wide.s32 	%rd5, %r22, 8;
	add.s64 	%rd6, %rd3, %rd5;
	ld.global.f64 	%fd1, [%rd6];
	mad.lo.s32 	%r23, %r3, %r19, %r15;
	mul.wide.s32 	%rd7, %r23, 8;
	add.s64 	%rd8, %rd4, %rd7;
	st.global.f64 	[%rd8], %fd1;
$L__BB0_2:
	bar.sync 	0;
	ret;

}


// ===== COMPILED SASS (sm_100) =====

	.target	sm_100

	.elftype	@"ET_EXEC"


//--------------------- .note.nv.tkinfo           --------------------------
	.section	.note.nv.tkinfo,"",@"SHT_NOTE"
	.sectionflags	@"SHF_NOTE_NV_TKINFO"
	.tkinfo
        /*0018*/ 	.word	0x00000002
        /*0030*/ 	.string	""
        /*0030*/ 	.string	"ptxas"
        /*0030*/ 	.string	"Cuda compilation tools, release 13.0, V13.0.88"
        /*0030*/ 	.string	"Build cuda_13.0.r13.0/compiler.36424714_0"
        /*0030*/ 	.string	"-arch sm_100 -m 64 "



//--------------------- .note.nv.cuinfo           --------------------------
	.section	.note.nv.cuinfo,"",@"SHT_NOTE"
	.sectionflags	@"SHF_NOTE_NV_CUINFO"
        /*0018*/ 	.short	0x0002
        /*001a*/ 	.short	0x0064
        /*001c*/ 	.short	0x0082
	.zero		2


//--------------------- .nv.info                  --------------------------
	.section	.nv.info,"",@"SHT_CUDA_INFO"
	.align	4


	//----- nvinfo : EIATTR_REGCOUNT
	.align		4
        /*0000*/ 	.byte	0x04, 0x2f
        /*0002*/ 	.short	(.L_1 - .L_0)
	.align		4
.L_0:
        /*0004*/ 	.word	index@(_Z5FFTShPdS_i)
        /*0008*/ 	.word	0x0000000e


	//----- nvinfo : EIATTR_FRAME_SIZE
	.align		4
.L_1:
        /*000c*/ 	.byte	0x04, 0x11
        /*000e*/ 	.short	(.L_3 - .L_2)
	.align		4
.L_2:
        /*0010*/ 	.word	index@(_Z5FFTShPdS_i)
        /*0014*/ 	.word	0x00000000


	//----- nvinfo : EIATTR_MIN_STACK_SIZE
	.align		4
.L_3:
        /*0018*/ 	.byte	0x04, 0x12
        /*001a*/ 	.short	(.L_5 - .L_4)
	.align		4
.L_4:
        /*001c*/ 	.word	index@(_Z5FFTShPdS_i)
        /*0020*/ 	.word	0x00000000
.L_5:


//--------------------- .nv.compat                --------------------------
	.section	.nv.compat,"",@"SHT_CUDA_COMPAT_INFO"
	.align	4
        /*0000*/ 	.byte	0x02, 0x09, 0x00, 0x00, 0x02, 0x02, 0x01, 0x00, 0x02, 0x05, 0x05, 0x00, 0x03, 0x07, 0x01, 0x01
        /*0010*/ 	.byte	0x02, 0x03, 0x00, 0x00, 0x02, 0x06, 0x01, 0x00, 0x04, 0x0b, 0x08, 0x00, 0x09, 0x00, 0x00, 0x00
        /*0020*/ 	.byte	0x00, 0x00, 0x00, 0x00


//--------------------- .nv.info._Z5FFTShPdS_i    --------------------------
	.section	.nv.info._Z5FFTShPdS_i,"",@"SHT_CUDA_INFO"
	.sectionflags	@""
	.align	4


	//----- nvinfo : EIATTR_CUDA_API_VERSION
	.align		4
        /*0000*/ 	.byte	0x04, 0x37
        /*0002*/ 	.short	(.L_7 - .L_6)
.L_6:
        /*0004*/ 	.word	0x00000082


	//----- nvinfo : EIATTR_KPARAM_INFO
	.align		4
.L_7:
        /*0008*/ 	.byte	0x04, 0x17
        /*000a*/ 	.short	(.L_9 - .L_8)
.L_8:
        /*000c*/ 	.word	0x00000000
        /*0010*/ 	.short	0x0002
        /*0012*/ 	.short	0x0010
        /*0014*/ 	.byte	0x00, 0xf0, 0x11, 0x00


	//----- nvinfo : EIATTR_KPARAM_INFO
	.align		4
.L_9:
        /*0018*/ 	.byte	0x04, 0x17
        /*001a*/ 	.short	(.L_11 - .L_10)
.L_10:
        /*001c*/ 	.word	0x00000000
        /*0020*/ 	.short	0x0001
        /*0022*/ 	.short	0x0008
        /*0024*/ 	.byte	0x00, 0xf5, 0x21, 0x00


	//----- nvinfo : EIATTR_KPARAM_INFO
	.align		4
.L_11:
        /*0028*/ 	.byte	0x04, 0x17
        /*002a*/ 	.short	(.L_13 - .L_12)
.L_12:
        /*002c*/ 	.word	0x00000000
        /*0030*/ 	.short	0x0000
        /*0032*/ 	.short	0x0000
        /*0034*/ 	.byte	0x00, 0xf5, 0x21, 0x00


	//----- nvinfo : EIATTR_SPARSE_MMA_MASK
	.align		4
.L_13:
        /*0038*/ 	.byte	0x03, 0x50
        /*003a*/ 	.short	0x0000


	//----- nvinfo : EIATTR_MAXREG_COUNT
	.align		4
        /*003c*/ 	.byte	0x03, 0x1b
        /*003e*/ 	.short	0x00ff


	//----- nvinfo : EIATTR_NUM_BARRIERS
	.align		4
        /*0040*/ 	.byte	0x02, 0x4c
        /*0042*/ 	.byte	0x01
	.zero		1


	//----- nvinfo : EIATTR_MERCURY_ISA_VERSION
	.align		4
        /*0044*/ 	.byte	0x03, 0x5f
        /*0046*/ 	.short	0x0101


	//----- nvinfo : EIATTR_VRC_CTA_INIT_COUNT
	.align		4
        /*0048*/ 	.byte	0x02, 0x4a
	.zero		1
	.zero		1


	//----- nvinfo : EIATTR_EXIT_INSTR_OFFSETS
	.align		4
        /*004c*/ 	.byte	0x04, 0x1c
        /*004e*/ 	.short	(.L_15 - .L_14)


	//   ....[0]....
.L_14:
        /*0050*/ 	.word	0x00000230


	//----- nvinfo : EIATTR_CRS_STACK_SIZE
	.align		4
.L_15:
        /*0054*/ 	.byte	0x04, 0x1e
        /*0056*/ 	.short	(.L_17 - .L_16)
.L_16:
        /*0058*/ 	.word	0x00000000


	//----- nvinfo : EIATTR_CBANK_PARAM_SIZE
	.align		4
.L_17:
        /*005c*/ 	.byte	0x03, 0x19
        /*005e*/ 	.short	0x0014


	//----- nvinfo : EIATTR_PARAM_CBANK
	.align		4
        /*0060*/ 	.byte	0x04, 0x0a
        /*0062*/ 	.short	(.L_19 - .L_18)
	.align		4
.L_18:
        /*0064*/ 	.word	index@(.nv.constant0._Z5FFTShPdS_i)
        /*0068*/ 	.short	0x0380
        /*006a*/ 	.short	0x0014


	//----- nvinfo : EIATTR_SW_WAR
	.align		4
.L_19:
        /*006c*/ 	.byte	0x04, 0x36
        /*006e*/ 	.short	(.L_21 - .L_20)
.L_20:
        /*0070*/ 	.word	0x00000008
.L_21:


//--------------------- .nv.callgraph             --------------------------
	.section	.nv.callgraph,"",@"SHT_CUDA_CALLGRAPH"
	.align	4
	.sectionentsize	8
	.align		4
        /*0000*/ 	.word	0x00000000
	.align		4
        /*0004*/ 	.word	0xffffffff
	.align		4
        /*0008*/ 	.word	0x00000000
	.align		4
        /*000c*/ 	.word	0xfffffffe
	.align		4
        /*0010*/ 	.word	0x00000000
	.align		4
        /*0014*/ 	.word	0xfffffffd
	.align		4
        /*0018*/ 	.word	0x00000000
	.align		4
        /*001c*/ 	.word	0xfffffffc


//--------------------- .text._Z5FFTShPdS_i       --------------------------
	.section	.text._Z5FFTShPdS_i,"ax",@progbits
	.align	128
        .global         _Z5FFTShPdS_i
        .type           _Z5FFTShPdS_i,@function
        .size           _Z5FFTShPdS_i,(.L_x_3 - _Z5FFTShPdS_i)
        .other          _Z5FFTShPdS_i,@"STO_CUDA_ENTRY STV_DEFAULT"
_Z5FFTShPdS_i:
.text._Z5FFTShPdS_i:
[----:B------:R-:W-:Y:S01]  /*0000*/  LDC R1, c[0x0][0x37c] ;  /* 0x0000df00ff017b82 */ /* 0x000fe20000000800 */
[----:B------:R-:W0:Y:S07]  /*0010*/  S2R R6, SR_CTAID.Y ;  /* 0x0000000000067919 */ /* 0x000e2e0000002600 */
[----:B------:R-:W1:Y:S01]  /*0020*/  LDC R11, c[0x0][0x390] ;  /* 0x0000e400ff0b7b82 */ /* 0x000e620000000800 */
[----:B------:R-:W2:Y:S01]  /*0030*/  LDCU UR4, c[0x0][0x360] ;  /* 0x00006c00ff0477ac */ /* 0x000ea20008000800 */
[----:B------:R-:W-:Y:S01]  /*0040*/  BSSY.RECONVERGENT B0, `(.L_x_0) ;  /* 0x000001d000007945 */ /* 0x000fe20003800200 */
[----:B------:R-:W0:Y:S01]  /*0050*/  S2R R5, SR_TID.Y ;  /* 0x0000000000057919 */ /* 0x000e220000002200 */
[----:B------:R-:W0:Y:S01]  /*0060*/  LDCU UR5, c[0x0][0x364] ;  /* 0x00006c80ff0577ac */ /* 0x000e220008000800 */
[----:B------:R-:W2:Y:S01]  /*0070*/  S2R R0, SR_CTAID.X ;  /* 0x0000000000007919 */ /* 0x000ea20000002500 */
[----:B------:R-:W2:Y:S01]  /*0080*/  S2R R3, SR_TID.X ;  /* 0x0000000000037919 */ /* 0x000ea20000002100 */
[----:B-1----:R-:W-:-:S02]  /*0090*/  IMAD.SHL.U32 R7, R11, 0x2, RZ ;  /* 0x000000020b077824 */ /* 0x002fc400078e00ff */
[----:B0-----:R-:W-:-:S05]  /*00a0*/  IMAD R6, R6, UR5, R5 ;  /* 0x0000000506067c24 */ /* 0x001fca000f8e0205 */
[----:B------:R-:W-:Y:S01]  /*00b0*/  ISETP.GE.AND P0, PT, R6, R11, PT ;  /* 0x0000000b0600720c */ /* 0x000fe20003f06270 */
[----:B--2---:R-:W-:-:S05]  /*00c0*/  IMAD R0, R0, UR4, R3 ;  /* 0x0000000400007c24 */ /* 0x004fca000f8e0203 */
[----:B------:R-:W-:-:S13]  /*00d0*/  ISETP.GE.OR P0, PT, R0, R7, P0 ;  /* 0x000000070000720c */ /* 0x000fda0000706670 */
[----:B------:R-:W-:Y:S05]  /*00e0*/  @P0 BRA `(.L_x_1) ;  /* 0x0000000000480947 */ /* 0x000fea0003800000 */
[----:B------:R-:W0:Y:S01]  /*00f0*/  LDC.64 R2, c[0x0][0x380] ;  /* 0x0000e000ff027b82 */ /* 0x000e220000000a00 */
[----:B------:R-:W1:Y:S01]  /*0100*/  LDCU.64 UR4, c[0x0][0x358] ;  /* 0x00006b00ff0477ac */ /* 0x000e620008000a00 */
[----:B------:R-:W-:-:S05]  /*0110*/  IMAD R5, R6, R11, RZ ;  /* 0x0000000b06057224 */ /* 0x000fca00078e02ff */
[----:B------:R-:W-:-:S05]  /*0120*/  LEA R5, R5, R0, 0x1 ;  /* 0x0000000005057211 */ /* 0x000fca00078e08ff */
[----:B0-----:R-:W-:Y:S02]  /*0130*/  IMAD.WIDE R2, R5, 0x8, R2 ;  /* 0x0000000805027825 */ /* 0x001fe400078e0202 */
[----:B------:R-:W0:Y:S04]  /*0140*/  LDC.64 R4, c[0x0][0x388] ;  /* 0x0000e200ff047b82 */ /* 0x000e280000000a00 */
[----:B-1----:R-:W2:Y:S01]  /*0150*/  LDG.E.64 R2, desc[UR4][R2.64] ;  /* 0x0000000402027981 */ /* 0x002ea2000c1e1b00 */
[----:B------:R-:W-:Y:S01]  /*0160*/  IMAD.IADD R0, R0, 0x1, R11 ;  /* 0x0000000100007824 */ /* 0x000fe200078e020b */
[----:B------:R-:W-:-:S04]  /*0170*/  LEA.HI R6, R11, R6, RZ, 0x1f ;  /* 0x000000060b067211 */ /* 0x000fc800078ff8ff */
[----:B------:R-:W-:Y:S02]  /*0180*/  ISETP.GE.U32.AND P1, PT, R6, R11, PT ;  /* 0x0000000b0600720c */ /* 0x000fe40003f26070 */
[----:B------:R-:W-:Y:S02]  /*0190*/  ISETP.GE.AND P0, PT, R0, R7, PT ;  /* 0x000000070000720c */ /* 0x000fe40003f06270 */
[----:B------:R-:W-:Y:S02]  /*01a0*/  SEL R11, R11, RZ, P1 ;  /* 0x000000ff0b0b7207 */ /* 0x000fe40000800000 */
[----:B------:R-:W-:Y:S02]  /*01b0*/  SEL R9, R7, RZ, P0 ;  /* 0x000000ff07097207 */ /* 0x000fe40000000000 */
[----:B------:R-:W-:-:S03]  /*01c0*/  IADD3 R11, PT, PT, R6, -R11, RZ ;  /* 0x8000000b060b7210 */ /* 0x000fc60007ffe0ff */
[----:B------:R-:W-:-:S04]  /*01d0*/  IMAD.IADD R0, R0, 0x1, -R9 ;  /* 0x0000000100007824 */ /* 0x000fc800078e0a09 */
[----:B------:R-:W-:-:S04]  /*01e0*/  IMAD R11, R7, R11, R0 ;  /* 0x0000000b070b7224 */ /* 0x000fc800078e0200 */
[----:B0-----:R-:W-:-:S05]  /*01f0*/  IMAD.WIDE R4, R11, 0x8, R4 ;  /* 0x000000080b047825 */ /* 0x001fca00078e0204 */
[----:B--2---:R0:W-:Y:S02]  /*0200*/  STG.E.64 desc[UR4][R4.64], R2 ;  /* 0x0000000204007986 */ /* 0x0041e4000c101b04 */
.L_x_1:
[----:B------:R-:W-:Y:S05]  /*0210*/  BSYNC.RECONVERGENT B0 ;  /* 0x0000000000007941 */ /* 0x000fea0003800200 */
.L_x_0:
[----:B------:R-:W-:Y:S06]  /*0220*/  BAR.SYNC.DEFER_BLOCKING 0x0 ;  /* 0x0000000000007b1d */ /* 0x000fec0000010000 */
[----:B------:R-:W-:Y:S05]  /*0230*/  EXIT ;  /* 0x000000000000794d */ /* 0x000fea0003800000 */
.L_x_2:
[----:B------:R-:W-:-:S00]  /*0240*/  BRA `(.L_x_2) ;  /* 0xfffffffc00fc7947 */ /* 0x000fc0000383ffff */
[----:B------:R-:W-:-:S00]  /*0250*/  NOP ;  /* 0x0000000000007918 */ /* 0x000fc00000000000 */
        /* <DEDUP_REMOVED lines=10> */
.L_x_3:


//--------------------- .nv.shared.reserved.0     --------------------------
	.section	.nv.shared.reserved.0,"aw",@nobits
	.weak		__nv_reservedSMEM_offset_0_alias
	.size		__nv_reservedSMEM_offset_0_alias, 0, 64
	.other		__nv_reservedSMEM_offset_0_alias,@"STO_CUDA_RESERVED_SHARED STV_DEFAULT"
__nv_reservedSMEM_offset_0_alias:
	.zero		0
	.zero		64


//--------------------- .nv.constant0._Z5FFTShPdS_i --------------------------
	.section	.nv.constant0._Z5FFTShPdS_i,"a",@progbits
	.sectionflags	@""
	.align	4
.nv.constant0._Z5FFTShPdS_i:
	.zero		916


//--------------------- SYMBOLS --------------------------

	.type		.nv.reservedSmem.offset0,@object
	.size		.nv.reservedSmem.offset0,0x4
